//
// Generated by NVIDIA NVVM Compiler
//
// Compiler Build ID: CL-36424714
// Cuda compilation tools, release 13.0, V13.0.88
// Based on NVVM 20.0.0
//

.version 9.0
.target sm_100
.address_size 64

	// .globl	_Z14repulsiveForceP10NodeLayoutS0_if

.visible .entry _Z14repulsiveForceP10NodeLayoutS0_if(
	.param .u64 .ptr .align 1 _Z14repulsiveForceP10NodeLayoutS0_if_param_0,
	.param .u64 .ptr .align 1 _Z14repulsiveForceP10NodeLayoutS0_if_param_1,
	.param .u32 _Z14repulsiveForceP10NodeLayoutS0_if_param_2,
	.param .f32 _Z14repulsiveForceP10NodeLayoutS0_if_param_3
)
{
	.reg .pred 	%p<5>;
	.reg .b32 	%r<6>;
	.reg .b32 	%f<19>;
	.reg .b64 	%rd<8>;

	ld.param.u64 	%rd2, [_Z14repulsiveForceP10NodeLayoutS0_if_param_0];
	ld.param.u64 	%rd3, [_Z14repulsiveForceP10NodeLayoutS0_if_param_1];
	ld.param.u32 	%r2, [_Z14repulsiveForceP10NodeLayoutS0_if_param_2];
	ld.param.f32 	%f3, [_Z14repulsiveForceP10NodeLayoutS0_if_param_3];
	mov.u32 	%r3, %ctaid.x;
	mov.u32 	%r4, %ntid.x;
	mov.u32 	%r5, %tid.x;
	mad.lo.s32 	%r1, %r3, %r4, %r5;
	setp.ge.s32 	%p1, %r1, %r2;
	@%p1 bra 	$L__BB0_3;
	cvta.to.global.u64 	%rd4, %rd2;
	cvta.to.global.u64 	%rd5, %rd3;
	mul.wide.s32 	%rd6, %r1, 20;
	add.s64 	%rd7, %rd4, %rd6;
	add.s64 	%rd1, %rd7, 4;
	ld.global.f32 	%f4, [%rd7+4];
	ld.global.f32 	%f5, [%rd5+4];
	sub.f32 	%f1, %f4, %f5;
	ld.global.f32 	%f6, [%rd7+8];
	ld.global.f32 	%f7, [%rd5+8];
	sub.f32 	%f8, %f6, %f7;
	setp.eq.f32 	%p2, %f1, 0f00000000;
	setp.eq.f32 	%p3, %f8, 0f00000000;
	or.pred  	%p4, %p2, %p3;
	@%p4 bra 	$L__BB0_3;
	mul.f32 	%f9, %f8, %f8;
	fma.rn.f32 	%f10, %f1, %f1, %f9;
	sqrt.rn.f32 	%f11, %f10;
	div.rn.f32 	%f12, %f3, %f11;
	div.rn.f32 	%f13, %f1, %f11;
	div.rn.f32 	%f14, %f8, %f11;
	ld.global.f32 	%f15, [%rd1+8];
	fma.rn.f32 	%f16, %f12, %f13, %f15;
	st.global.f32 	[%rd1+8], %f16;
	ld.global.f32 	%f17, [%rd1+12];
	fma.rn.f32 	%f18, %f12, %f14, %f17;
	st.global.f32 	[%rd1+12], %f18;
$L__BB0_3:
	ret;

}


// ===== COMPILED SASS (sm_100) =====

	.target	sm_100

	.elftype	@"ET_EXEC"


//--------------------- .note.nv.tkinfo           --------------------------
	.section	.note.nv.tkinfo,"",@"SHT_NOTE"
	.sectionflags	@"SHF_NOTE_NV_TKINFO"
	.tkinfo
        /*0018*/ 	.word	0x00000002
        /*0030*/ 	.string	""
        /*0030*/ 	.string	"ptxas"
        /*0030*/ 	.string	"Cuda compilation tools, release 13.0, V13.0.88"
        /*0030*/ 	.string	"Build cuda_13.0.r13.0/compiler.36424714_0"
        /*0030*/ 	.string	"-arch sm_100 -m 64 "



//--------------------- .note.nv.cuinfo           --------------------------
	.section	.note.nv.cuinfo,"",@"SHT_NOTE"
	.sectionflags	@"SHF_NOTE_NV_CUINFO"
        /*0018*/ 	.short	0x0002
        /*001a*/ 	.short	0x0064
        /*001c*/ 	.short	0x0082
	.zero		2


//--------------------- .nv.info                  --------------------------
	.section	.nv.info,"",@"SHT_CUDA_INFO"
	.align	4


	//----- nvinfo : EIATTR_REGCOUNT
	.align		4
        /*0000*/ 	.byte	0x04, 0x2f
        /*0002*/ 	.short	(.L_1 - .L_0)
	.align		4
.L_0:
        /*0004*/ 	.word	index@(_Z14repulsiveForceP10NodeLayoutS0_if)
        /*0008*/ 	.word	0x00000014


	//----- nvinfo : EIATTR_FRAME_SIZE
	.align		4
.L_1:
        /*000c*/ 	.byte	0x04, 0x11
        /*000e*/ 	.short	(.L_3 - .L_2)
	.align		4
.L_2:
        /*0010*/ 	.word	index@($__internal_1_$__cuda_sm3x_div_rn_noftz_f32_slowpath)
        /*0014*/ 	.word	0x00000000


	//----- nvinfo : EIATTR_FRAME_SIZE
	.align		4
.L_3:
        /*0018*/ 	.byte	0x04, 0x11
        /*001a*/ 	.short	(.L_5 - .L_4)
	.align		4
.L_4:
        /*001c*/ 	.word	index@($__internal_0_$__cuda_sm20_sqrt_rn_f32_slowpath)
        /*0020*/ 	.word	0x00000000


	//----- nvinfo : EIATTR_FRAME_SIZE
	.align		4
.L_5:
        /*0024*/ 	.byte	0x04, 0x11
        /*0026*/ 	.short	(.L_7 - .L_6)
	.align		4
.L_6:
        /*0028*/ 	.word	index@(_Z14repulsiveForceP10NodeLayoutS0_if)
        /*002c*/ 	.word	0x00000000


	//----- nvinfo : EIATTR_MIN_STACK_SIZE
	.align		4
.L_7:
        /*0030*/ 	.byte	0x04, 0x12
        /*0032*/ 	.short	(.L_9 - .L_8)
	.align		4
.L_8:
        /*0034*/ 	.word	index@(_Z14repulsiveForceP10NodeLayoutS0_if)
        /*0038*/ 	.word	0x00000000
.L_9:


//--------------------- .nv.compat                --------------------------
	.section	.nv.compat,"",@"SHT_CUDA_COMPAT_INFO"
	.align	4
        /*0000*/ 	.byte	0x02, 0x09, 0x00, 0x00, 0x02, 0x02, 0x01, 0x00, 0x02, 0x05, 0x05, 0x00, 0x03, 0x07, 0x01, 0x01
        /*0010*/ 	.byte	0x02, 0x03, 0x00, 0x00, 0x02, 0x06, 0x01, 0x00, 0x04, 0x0b, 0x08, 0x00, 0x01, 0x00, 0x00, 0x00
        /*0020*/ 	.byte	0x00, 0x00, 0x00, 0x00


//--------------------- .nv.info._Z14repulsiveForceP10NodeLayoutS0_if --------------------------
	.section	.nv.info._Z14repulsiveForceP10NodeLayoutS0_if,"",@"SHT_CUDA_INFO"
	.sectionflags	@""
	.align	4


	//----- nvinfo : EIATTR_CUDA_API_VERSION
	.align		4
        /*0000*/ 	.byte	0x04, 0x37
        /*0002*/ 	.short	(.L_11 - .L_10)
.L_10:
        /*0004*/ 	.word	0x00000082


	//----- nvinfo : EIATTR_KPARAM_INFO
	.align		4
.L_11:
        /*0008*/ 	.byte	0x04, 0x17
        /*000a*/ 	.short	(.L_13 - .L_12)
.L_12:
        /*000c*/ 	.word	0x00000000
        /*0010*/ 	.short	0x0003
        /*0012*/ 	.short	0x0014
        /*0014*/ 	.byte	0x00, 0xf0, 0x11, 0x00


	//----- nvinfo : EIATTR_KPARAM_INFO
	.align		4
.L_13:
        /*0018*/ 	.byte	0x04, 0x17
        /*001a*/ 	.short	(.L_15 - .L_14)
.L_14:
        /*001c*/ 	.word	0x00000000
        /*0020*/ 	.short	0x0002
        /*0022*/ 	.short	0x0010
        /*0024*/ 	.byte	0x00, 0xf0, 0x11, 0x00


	//----- nvinfo : EIATTR_KPARAM_INFO
	.align		4
.L_15:
        /*0028*/ 	.byte	0x04, 0x17
        /*002a*/ 	.short	(.L_17 - .L_16)
.L_16:
        /*002c*/ 	.word	0x00000000
        /*0030*/ 	.short	0x0001
        /*0032*/ 	.short	0x0008
        /*0034*/ 	.byte	0x00, 0xf5, 0x21, 0x00


	//----- nvinfo : EIATTR_KPARAM_INFO
	.align		4
.L_17:
        /*0038*/ 	.byte	0x04, 0x17
        /*003a*/ 	.short	(.L_19 - .L_18)
.L_18:
        /*003c*/ 	.word	0x00000000
        /*0040*/ 	.short	0x0000
        /*0042*/ 	.short	0x0000
        /*0044*/ 	.byte	0x00, 0xf5, 0x21, 0x00


	//----- nvinfo : EIATTR_SPARSE_MMA_MASK
	.align		4
.L_19:
        /*0048*/ 	.byte	0x03, 0x50
        /*004a*/ 	.short	0x0000


	//----- nvinfo : EIATTR_MAXREG_COUNT
	.align		4
        /*004c*/ 	.byte	0x03, 0x1b
        /*004e*/ 	.short	0x00ff


	//----- nvinfo : EIATTR_MERCURY_ISA_VERSION
	.align		4
        /*0050*/ 	.byte	0x03, 0x5f
        /*0052*/ 	.short	0x0101


	//----- nvinfo : EIATTR_VRC_CTA_INIT_COUNT
	.align		4
        /*0054*/ 	.byte	0x02, 0x4a
	.zero		1
	.zero		1


	//----- nvinfo : EIATTR_EXIT_INSTR_OFFSETS
	.align		4
        /*0058*/ 	.byte	0x04, 0x1c
        /*005a*/ 	.short	(.L_21 - .L_20)


	//   ....[0]....
.L_20:
        /*005c*/ 	.word	0x00000070


	//   ....[1]....
        /*0060*/ 	.word	0x00000140


	//   ....[2]....
        /*0064*/ 	.word	0x00000580


	//----- nvinfo : EIATTR_CRS_STACK_SIZE
	.align		4
.L_21:
        /*0068*/ 	.byte	0x04, 0x1e
        /*006a*/ 	.short	(.L_23 - .L_22)
.L_22:
        /*006c*/ 	.word	0x00000000


	//----- nvinfo : EIATTR_CBANK_PARAM_SIZE
	.align		4
.L_23:
        /*0070*/ 	.byte	0x03, 0x19
        /*0072*/ 	.short	0x0018


	//----- nvinfo : EIATTR_PARAM_CBANK
	.align		4
        /*0074*/ 	.byte	0x04, 0x0a
        /*0076*/ 	.short	(.L_25 - .L_24)
	.align		4
.L_24:
        /*0078*/ 	.word	index@(.nv.constant0._Z14repulsiveForceP10NodeLayoutS0_if)
        /*007c*/ 	.short	0x0380
        /*007e*/ 	.short	0x0018


	//----- nvinfo : EIATTR_SW_WAR
	.align		4
.L_25:
        /*0080*/ 	.byte	0x04, 0x36
        /*0082*/ 	.short	(.L_27 - .L_26)
.L_26:
        /*0084*/ 	.word	0x00000008
.L_27:


//--------------------- .nv.callgraph             --------------------------
	.section	.nv.callgraph,"",@"SHT_CUDA_CALLGRAPH"
	.align	4
	.sectionentsize	8
	.align		4
        /*0000*/ 	.word	0x00000000
	.align		4
        /*0004*/ 	.word	0xffffffff
	.align		4
        /*0008*/ 	.word	0x00000000
	.align		4
        /*000c*/ 	.word	0xfffffffe
	.align		4
        /*0010*/ 	.word	0x00000000
	.align		4
        /*0014*/ 	.word	0xfffffffd
	.align		4
        /*0018*/ 	.word	0x00000000
	.align		4
        /*001c*/ 	.word	0xfffffffc


//--------------------- .text._Z14repulsiveForceP10NodeLayoutS0_if --------------------------
	.section	.text._Z14repulsiveForceP10NodeLayoutS0_if,"ax",@progbits
	.align	128
        .global         _Z14repulsiveForceP10NodeLayoutS0_if
        .type           _Z14repulsiveForceP10NodeLayoutS0_if,@function
        .size           _Z14repulsiveForceP10NodeLayoutS0_if,(.L_x_23 - _Z14repulsiveForceP10NodeLayoutS0_if)
        .other          _Z14repulsiveForceP10NodeLayoutS0_if,@"STO_CUDA_ENTRY STV_DEFAULT"
_Z14repulsiveForceP10NodeLayoutS0_if:
.text._Z14repulsiveForceP10NodeLayoutS0_if:
[----:B------:R-:W-:Y:S01]  /*0000*/  LDC R1, c[0x0][0x37c] ;  /* 0x0000df00ff017b82 */ /* 0x000fe20000000800 */
[----:B------:R-:W0:Y:S07]  /*0010*/  S2R R0, SR_TID.X ;  /* 0x0000000000007919 */ /* 0x000e2e0000002100 */
[----:B------:R-:W0:Y:S01]  /*0020*/  S2UR UR4, SR_CTAID.X ;  /* 0x00000000000479c3 */ /* 0x000e220000002500 */
[----:B------:R-:W1:Y:S07]  /*0030*/  LDCU UR5, c[0x0][0x390] ;  /* 0x00007200ff0577ac */ /* 0x000e6e0008000800 */
[----:B------:R-:W0:Y:S02]  /*0040*/  LDC R3, c[0x0][0x360] ;  /* 0x0000d800ff037b82 */ /* 0x000e240000000800 */
[----:B0-----:R-:W-:-:S05]  /*0050*/  IMAD R3, R3, UR4, R0 ;  /* 0x0000000403037c24 */ /* 0x001fca000f8e0200 */
[----:B-1----:R-:W-:-:S13]  /*0060*/  ISETP.GE.AND P0, PT, R3, UR5, PT ;  /* 0x0000000503007c0c */ /* 0x002fda000bf06270 */
[----:B------:R-:W-:Y:S05]  /*0070*/  @P0 EXIT ;  /* 0x000000000000094d */ /* 0x000fea0003800000 */
[----:B------:R-:W0:Y:S01]  /*0080*/  LDC.64 R6, c[0x0][0x380] ;  /* 0x0000e000ff067b82 */ /* 0x000e220000000a00 */
[----:B------:R-:W1:Y:S07]  /*0090*/  LDCU.64 UR4, c[0x0][0x358] ;  /* 0x00006b00ff0477ac */ /* 0x000e6e0008000a00 */
[----:B------:R-:W2:Y:S01]  /*00a0*/  LDC.64 R4, c[0x0][0x388] ;  /* 0x0000e200ff047b82 */ /* 0x000ea20000000a00 */
[----:B0-----:R-:W-:-:S05]  /*00b0*/  IMAD.WIDE R6, R3, 0x14, R6 ;  /* 0x0000001403067825 */ /* 0x001fca00078e0206 */
[----:B-1----:R-:W3:Y:S04]  /*00c0*/  LDG.E R0, desc[UR4][R6.64+0x8] ;  /* 0x0000080406007981 */ /* 0x002ee8000c1e1900 */
[----:B--2---:R-:W3:Y:S04]  /*00d0*/  LDG.E R9, desc[UR4][R4.64+0x8] ;  /* 0x0000080404097981 */ /* 0x004ee8000c1e1900 */
[----:B------:R-:W2:Y:S04]  /*00e0*/  LDG.E R3, desc[UR4][R4.64+0x4] ;  /* 0x0000040404037981 */ /* 0x000ea8000c1e1900 */
[----:B------:R-:W2:Y:S01]  /*00f0*/  LDG.E R2, desc[UR4][R6.64+0x4] ;  /* 0x0000040406027981 */ /* 0x000ea2000c1e1900 */
[----:B---3--:R-:W-:-:S05]  /*0100*/  FADD R0, R0, -R9 ;  /* 0x8000000900007221 */ /* 0x008fca0000000000 */
[----:B------:R-:W-:Y:S01]  /*0110*/  FSETP.NEU.AND P0, PT, R0, RZ, PT ;  /* 0x000000ff0000720b */ /* 0x000fe20003f0d000 */
[----:B--2---:R-:W-:-:S05]  /*0120*/  FADD R2, R2, -R3 ;  /* 0x8000000302027221 */ /* 0x004fca0000000000 */
[----:B------:R-:W-:-:S13]  /*0130*/  FSETP.EQ.OR P0, PT, R2, RZ, !P0 ;  /* 0x000000ff0200720b */ /* 0x000fda0004702400 */
[----:B------:R-:W-:Y:S05]  /*0140*/  @P0 EXIT ;  /* 0x000000000000094d */ /* 0x000fea0003800000 */
[----:B------:R-:W-:Y:S01]  /*0150*/  FMUL R3, R0, R0 ;  /* 0x0000000000037220 */ /* 0x000fe20000400000 */
[----:B------:R-:W-:Y:S03]  /*0160*/  BSSY.RECONVERGENT B0, `(.L_x_0) ;  /* 0x000000e000007945 */ /* 0x000fe60003800200 */
[----:B------:R-:W-:-:S04]  /*0170*/  FFMA R3, R2, R2, R3 ;  /* 0x0000000202037223 */ /* 0x000fc80000000003 */
[----:B------:R-:W-:Y:S01]  /*0180*/  VIADD R5, R3, 0xf3000000 ;  /* 0xf300000003057836 */ /* 0x000fe20000000000 */
[----:B------:R0:W1:Y:S04]  /*0190*/  MUFU.RSQ R4, R3 ;  /* 0x0000000300047308 */ /* 0x0000680000001400 */
[----:B------:R-:W-:-:S13]  /*01a0*/  ISETP.GT.U32.AND P0, PT, R5, 0x727fffff, PT ;  /* 0x727fffff0500780c */ /* 0x000fda0003f04070 */
[----:B01----:R-:W-:Y:S05]  /*01b0*/  @!P0 BRA `(.L_x_1) ;  /* 0x0000000000108947 */ /* 0x003fea0003800000 */
[----:B------:R-:W-:-:S07]  /*01c0*/  MOV R11, 0x1e0 ;  /* 0x000001e0000b7802 */ /* 0x000fce0000000f00 */
[----:B------:R-:W-:Y:S05]  /*01d0*/  CALL.REL.NOINC `($__internal_0_$__cuda_sm20_sqrt_rn_f32_slowpath) ;  /* 0x0000000000ec7944 */ /* 0x000fea0003c00000 */
[----:B------:R-:W-:Y:S01]  /*01e0*/  IMAD.MOV.U32 R4, RZ, RZ, R3 ;  /* 0x000000ffff047224 */ /* 0x000fe200078e0003 */
[----:B------:R-:W-:Y:S06]  /*01f0*/  BRA `(.L_x_2) ;  /* 0x0000000000107947 */ /* 0x000fec0003800000 */
.L_x_1:
[----:B------:R-:W-:Y:S01]  /*0200*/  FMUL.FTZ R8, R3, R4 ;  /* 0x0000000403087220 */ /* 0x000fe20000410000 */
[----:B------:R-:W-:-:S03]  /*0210*/  FMUL.FTZ R4, R4, 0.5 ;  /* 0x3f00000004047820 */ /* 0x000fc60000410000 */
[----:B------:R-:W-:-:S04]  /*0220*/  FFMA R3, -R8, R8, R3 ;  /* 0x0000000808037223 */ /* 0x000fc80000000103 */
[----:B------:R-:W-:-:S07]  /*0230*/  FFMA R4, R3, R4, R8 ;  /* 0x0000000403047223 */ /* 0x000fce0000000008 */
.L_x_2:
[----:B------:R-:W-:Y:S05]  /*0240*/  BSYNC.RECONVERGENT B0 ;  /* 0x0000000000007941 */ /* 0x000fea0003800200 */
.L_x_0:
[----:B------:R-:W0:Y:S01]  /*0250*/  LDCU UR6, c[0x0][0x394] ;  /* 0x00007280ff0677ac */ /* 0x000e220008000800 */
[----:B------:R-:W1:Y:S01]  /*0260*/  MUFU.RCP R3, R4 ;  /* 0x0000000400037308 */ /* 0x000e620000001000 */
[----:B------:R-:W-:Y:S01]  /*0270*/  BSSY.RECONVERGENT B0, `(.L_x_3) ;  /* 0x000000e000007945 */ /* 0x000fe20003800200 */
[----:B0-----:R-:W-:Y:S01]  /*0280*/  MOV R9, UR6 ;  /* 0x0000000600097c02 */ /* 0x001fe20008000f00 */
[----:B-1----:R-:W-:-:S05]  /*0290*/  FFMA R8, R3, -R4, 1 ;  /* 0x3f80000003087423 */ /* 0x002fca0000000804 */
[----:B------:R-:W0:Y:S01]  /*02a0*/  FCHK P0, R9, R4 ;  /* 0x0000000409007302 */ /* 0x000e220000000000 */
[----:B------:R-:W-:-:S04]  /*02b0*/  FFMA R3, R3, R8, R3 ;  /* 0x0000000803037223 */ /* 0x000fc80000000003 */
[----:B------:R-:W-:-:S04]  /*02c0*/  FFMA R5, R3, UR6, RZ ;  /* 0x0000000603057c23 */ /* 0x000fc800080000ff */
[----:B------:R-:W-:-:S04]  /*02d0*/  FFMA R8, R5, -R4, UR6 ;  /* 0x0000000605087e23 */ /* 0x000fc80008000804 */
[----:B------:R-:W-:Y:S01]  /*02e0*/  FFMA R5, R3, R8, R5 ;  /* 0x0000000803057223 */ /* 0x000fe20000000005 */
[----:B0-----:R-:W-:Y:S06]  /*02f0*/  @!P0 BRA `(.L_x_4) ;  /* 0x0000000000148947 */ /* 0x001fec0003800000 */
[----:B------:R-:W0:Y:S01]  /*0300*/  LDCU UR6, c[0x0][0x394] ;  /* 0x00007280ff0677ac */ /* 0x000e220008000800 */
[----:B------:R-:W-:Y:S01]  /*0310*/  MOV R10, 0x340 ;  /* 0x00000340000a7802 */ /* 0x000fe20000000f00 */
[----:B0-----:R-:W-:-:S07]  /*0320*/  IMAD.U32 R3, RZ, RZ, UR6 ;  /* 0x00000006ff037e24 */ /* 0x001fce000f8e00ff */
[----:B------:R-:W-:Y:S05]  /*0330*/  CALL.REL.NOINC `($__internal_1_$__cuda_sm3x_div_rn_noftz_f32_slowpath) ;  /* 0x0000000000f07944 */ /* 0x000fea0003c00000 */
[----:B------:R-:W-:-:S07]  /*0340*/  IMAD.MOV.U32 R5, RZ, RZ, R3 ;  /* 0x000000ffff057224 */ /* 0x000fce00078e0003 */
.L_x_4:
[----:B------:R-:W-:Y:S05]  /*0350*/  BSYNC.RECONVERGENT B0 ;  /* 0x0000000000007941 */ /* 0x000fea0003800200 */
.L_x_3:
[----:B------:R-:W0:Y:S01]  /*0360*/  MUFU.RCP R3, R4 ;  /* 0x0000000400037308 */ /* 0x000e220000001000 */
[----:B------:R-:W-:Y:S07]  /*0370*/  BSSY.RECONVERGENT B0, `(.L_x_5) ;  /* 0x000000c000007945 */ /* 0x000fee0003800200 */
[----:B------:R-:W1:Y:S01]  /*0380*/  FCHK P0, R2, R4 ;  /* 0x0000000402007302 */ /* 0x000e620000000000 */
[----:B0-----:R-:W-:-:S04]  /*0390*/  FFMA R8, R3, -R4, 1 ;  /* 0x3f80000003087423 */ /* 0x001fc80000000804 */
[----:B------:R-:W-:-:S04]  /*03a0*/  FFMA R10, R3, R8, R3 ;  /* 0x00000008030a7223 */ /* 0x000fc80000000003 */
[----:B------:R-:W-:-:S04]  /*03b0*/  FFMA R3, R2, R10, RZ ;  /* 0x0000000a02037223 */ /* 0x000fc800000000ff */
[----:B------:R-:W-:-:S04]  /*03c0*/  FFMA R8, R3, -R4, R2 ;  /* 0x8000000403087223 */ /* 0x000fc80000000002 */
[----:B------:R-:W-:Y:S01]  /*03d0*/  FFMA R8, R10, R8, R3 ;  /* 0x000000080a087223 */ /* 0x000fe20000000003 */
[----:B-1----:R-:W-:Y:S06]  /*03e0*/  @!P0 BRA `(.L_x_6) ;  /* 0x0000000000108947 */ /* 0x002fec0003800000 */
[----:B------:R-:W-:Y:S02]  /*03f0*/  MOV R3, R2 ;  /* 0x0000000200037202 */ /* 0x000fe40000000f00 */
[----:B------:R-:W-:-:S07]  /*0400*/  MOV R10, 0x420 ;  /* 0x00000420000a7802 */ /* 0x000fce0000000f00 */
[----:B------:R-:W-:Y:S05]  /*0410*/  CALL.REL.NOINC `($__internal_1_$__cuda_sm3x_div_rn_noftz_f32_slowpath) ;  /* 0x0000000000b87944 */ /* 0x000fea0003c00000 */
[----:B------:R-:W-:-:S07]  /*0420*/  IMAD.MOV.U32 R8, RZ, RZ, R3 ;  /* 0x000000ffff087224 */ /* 0x000fce00078e0003 */
.L_x_6:
[----:B------:R-:W-:Y:S05]  /*0430*/  BSYNC.RECONVERGENT B0 ;  /* 0x0000000000007941 */ /* 0x000fea0003800200 */
.L_x_5:
        /* <DEDUP_REMOVED lines=9> */
[----:B------:R-:W-:Y:S01]  /*04d0*/  IMAD.MOV.U32 R3, RZ, RZ, R0 ;  /* 0x000000ffff037224 */ /* 0x000fe200078e0000 */
[----:B------:R-:W-:-:S07]  /*04e0*/  MOV R10, 0x500 ;  /* 0x00000500000a7802 */ /* 0x000fce0000000f00 */
[----:B------:R-:W-:Y:S05]  /*04f0*/  CALL.REL.NOINC `($__internal_1_$__cuda_sm3x_div_rn_noftz_f32_slowpath) ;  /* 0x0000000000807944 */ /* 0x000fea0003c00000 */
[----:B------:R-:W-:-:S07]  /*0500*/  MOV R2, R3 ;  /* 0x0000000300027202 */ /* 0x000fce0000000f00 */
.L_x_8:
[----:B------:R-:W-:Y:S05]  /*0510*/  BSYNC.RECONVERGENT B0 ;  /* 0x0000000000007941 */ /* 0x000fea0003800200 */
.L_x_7:
[----:B------:R-:W2:Y:S04]  /*0520*/  LDG.E R3, desc[UR4][R6.64+0xc] ;  /* 0x00000c0406037981 */ /* 0x000ea8000c1e1900 */
[----:B------:R-:W3:Y:S01]  /*0530*/  LDG.E R9, desc[UR4][R6.64+0x10] ;  /* 0x0000100406097981 */ /* 0x000ee2000c1e1900 */
[-C--:B--2---:R-:W-:Y:S01]  /*0540*/  FFMA R3, R8, R5.reuse, R3 ;  /* 0x0000000508037223 */ /* 0x084fe20000000003 */
[----:B---3--:R-:W-:-:S04]  /*0550*/  FFMA R9, R2, R5, R9 ;  /* 0x0000000502097223 */ /* 0x008fc80000000009 */
[----:B------:R-:W-:Y:S04]  /*0560*/  STG.E desc[UR4][R6.64+0xc], R3 ;  /* 0x00000c0306007986 */ /* 0x000fe8000c101904 */
[----:B------:R-:W-:Y:S01]  /*0570*/  STG.E desc[UR4][R6.64+0x10], R9 ;  /* 0x0000100906007986 */ /* 0x000fe2000c101904 */
[----:B------:R-:W-:Y:S05]  /*0580*/  EXIT ;  /* 0x000000000000794d */ /* 0x000fea0003800000 */
        .weak           $__internal_0_$__cuda_sm20_sqrt_rn_f32_slowpath
        .type           $__internal_0_$__cuda_sm20_sqrt_rn_f32_slowpath,@function
        .size           $__internal_0_$__cuda_sm20_sqrt_rn_f32_slowpath,($__internal_1_$__cuda_sm3x_div_rn_noftz_f32_slowpath - $__internal_0_$__cuda_sm20_sqrt_rn_f32_slowpath)
$__internal_0_$__cuda_sm20_sqrt_rn_f32_slowpath:
[----:B------:R-:W-:-:S13]  /*0590*/  LOP3.LUT P0, RZ, R3, 0x7fffffff, RZ, 0xc0, !PT ;  /* 0x7fffffff03ff7812 */ /* 0x000fda000780c0ff */
[----:B------:R-:W-:Y:S01]  /*05a0*/  @!P0 IMAD.MOV.U32 R4, RZ, RZ, R3 ;  /* 0x000000ffff048224 */ /* 0x000fe200078e0003 */
[----:B------:R-:W-:Y:S06]  /*05b0*/  @!P0 BRA `(.L_x_9) ;  /* 0x0000000000408947 */ /* 0x000fec0003800000 */
[----:B------:R-:W-:-:S13]  /*05c0*/  FSETP.GEU.FTZ.AND P0, PT, R3, RZ, PT ;  /* 0x000000ff0300720b */ /* 0x000fda0003f1e000 */
[----:B------:R-:W-:Y:S01]  /*05d0*/  @!P0 IMAD.MOV.U32 R4, RZ, RZ, 0x7fffffff ;  /* 0x7fffffffff048424 */ /* 0x000fe200078e00ff */
[----:B------:R-:W-:Y:S06]  /*05e0*/  @!P0 BRA `(.L_x_9) ;  /* 0x0000000000348947 */ /* 0x000fec0003800000 */
[----:B------:R-:W-:-:S13]  /*05f0*/  FSETP.GTU.FTZ.AND P0, PT, |R3|, +INF , PT ;  /* 0x7f8000000300780b */ /* 0x000fda0003f1c200 */
[----:B------:R-:W-:Y:S01]  /*0600*/  @P0 FADD.FTZ R4, R3, 1 ;  /* 0x3f80000003040421 */ /* 0x000fe20000010000 */
[----:B------:R-:W-:Y:S06]  /*0610*/  @P0 BRA `(.L_x_9) ;  /* 0x0000000000280947 */ /* 0x000fec0003800000 */
[----:B------:R-:W-:-:S13]  /*0620*/  FSETP.NEU.FTZ.AND P0, PT, |R3|, +INF , PT ;  /* 0x7f8000000300780b */ /* 0x000fda0003f1d200 */
[----:B------:R-:W-:-:S04]  /*0630*/  @P0 FFMA R5, R3, 1.84467440737095516160e+19, RZ ;  /* 0x5f80000003050823 */ /* 0x000fc800000000ff */
[----:B------:R-:W0:Y:S02]  /*0640*/  @P0 MUFU.RSQ R4, R5 ;  /* 0x0000000500040308 */ /* 0x000e240000001400 */
[----:B0-----:R-:W-:Y:S01]  /*0650*/  @P0 FMUL.FTZ R8, R5, R4 ;  /* 0x0000000405080220 */ /* 0x001fe20000410000 */
[----:B------:R-:W-:Y:S01]  /*0660*/  @P0 FMUL.FTZ R10, R4, 0.5 ;  /* 0x3f000000040a0820 */ /* 0x000fe20000410000 */
[----:B------:R-:W-:Y:S02]  /*0670*/  @!P0 MOV R4, R3 ;  /* 0x0000000300048202 */ /* 0x000fe40000000f00 */
[----:B------:R-:W-:-:S04]  /*0680*/  @P0 FADD.FTZ R9, -R8, -RZ ;  /* 0x800000ff08090221 */ /* 0x000fc80000010100 */
[----:B------:R-:W-:-:S04]  /*0690*/  @P0 FFMA R9, R8, R9, R5 ;  /* 0x0000000908090223 */ /* 0x000fc80000000005 */
[----:B------:R-:W-:-:S04]  /*06a0*/  @P0 FFMA R9, R9, R10, R8 ;  /* 0x0000000a09090223 */ /* 0x000fc80000000008 */
[----:B------:R-:W-:-:S07]  /*06b0*/  @P0 FMUL.FTZ R4, R9, 2.3283064365386962891e-10 ;  /* 0x2f80000009040820 */ /* 0x000fce0000410000 */
.L_x_9:
[----:B------:R-:W-:Y:S02]  /*06c0*/  HFMA2 R5, -RZ, RZ, 0, 0 ;  /* 0x00000000ff057431 */ /* 0x000fe400000001ff */
[----:B------:R-:W-:Y:S02]  /*06d0*/  IMAD.MOV.U32 R3, RZ, RZ, R4 ;  /* 0x000000ffff037224 */ /* 0x000fe400078e0004 */
[----:B------:R-:W-:-:S04]  /*06e0*/  IMAD.MOV.U32 R4, RZ, RZ, R11 ;  /* 0x000000ffff047224 */ /* 0x000fc800078e000b */
[----:B------:R-:W-:Y:S05]  /*06f0*/  RET.REL.NODEC R4 `(_Z14repulsiveForceP10NodeLayoutS0_if) ;  /* 0xfffffff804407950 */ /* 0x000fea0003c3ffff */
        .weak           $__internal_1_$__cuda_sm3x_div_rn_noftz_f32_slowpath
        .type           $__internal_1_$__cuda_sm3x_div_rn_noftz_f32_slowpath,@function
        .size           $__internal_1_$__cuda_sm3x_div_rn_noftz_f32_slowpath,(.L_x_23 - $__internal_1_$__cuda_sm3x_div_rn_noftz_f32_slowpath)
$__internal_1_$__cuda_sm3x_div_rn_noftz_f32_slowpath:
[----:B------:R-:W-:Y:S01]  /*0700*/  SHF.R.U32.HI R11, RZ, 0x17, R4 ;  /* 0x00000017ff0b7819 */ /* 0x000fe20000011604 */
[----:B------:R-:W-:Y:S01]  /*0710*/  BSSY.RECONVERGENT B1, `(.L_x_10) ;  /* 0x0000063000017945 */ /* 0x000fe20003800200 */
[----:B------:R-:W-:Y:S02]  /*0720*/  SHF.R.U32.HI R9, RZ, 0x17, R3 ;  /* 0x00000017ff097819 */ /* 0x000fe40000011603 */
[----:B------:R-:W-:Y:S02]  /*0730*/  LOP3.LUT R11, R11, 0xff, RZ, 0xc0, !PT ;  /* 0x000000ff0b0b7812 */ /* 0x000fe400078ec0ff */
[----:B------:R-:W-:Y:S02]  /*0740*/  LOP3.LUT R15, R9, 0xff, RZ, 0xc0, !PT ;  /* 0x000000ff090f7812 */ /* 0x000fe400078ec0ff */
[----:B------:R-:W-:Y:S01]  /*0750*/  MOV R12, R4 ;  /* 0x00000004000c7202 */ /* 0x000fe20000000f00 */
[----:B------:R-:W-:Y:S02]  /*0760*/  VIADD R14, R11, 0xffffffff ;  /* 0xffffffff0b0e7836 */ /* 0x000fe40000000000 */
[----:B------:R-:W-:-:S03]  /*0770*/  VIADD R13, R15, 0xffffffff ;  /* 0xffffffff0f0d7836 */ /* 0x000fc60000000000 */
[----:B------:R-:W-:-:S04]  /*0780*/  ISETP.GT.U32.AND P0, PT, R14, 0xfd, PT ;  /* 0x000000fd0e00780c */ /* 0x000fc80003f04070 */
[----:B------:R-:W-:-:S13]  /*0790*/  ISETP.GT.U32.OR P0, PT, R13, 0xfd, P0 ;  /* 0x000000fd0d00780c */ /* 0x000fda0000704470 */
[----:B------:R-:W-:Y:S01]  /*07a0*/  @!P0 IMAD.MOV.U32 R9, RZ, RZ, RZ ;  /* 0x000000ffff098224 */ /* 0x000fe200078e00ff */
[----:B------:R-:W-:Y:S06]  /*07b0*/  @!P0 BRA `(.L_x_11) ;  /* 0x00000000005c8947 */ /* 0x000fec0003800000 */
[----:B------:R-:W-:Y:S02]  /*07c0*/  FSETP.GTU.FTZ.AND P0, PT, |R3|, +INF , PT ;  /* 0x7f8000000300780b */ /* 0x000fe40003f1c200 */
[----:B------:R-:W-:-:S04]  /*07d0*/  FSETP.GTU.FTZ.AND P1, PT, |R4|, +INF , PT ;  /* 0x7f8000000400780b */ /* 0x000fc80003f3c200 */
[----:B------:R-:W-:-:S13]  /*07e0*/  PLOP3.LUT P0, PT, P0, P1, PT, 0xf8, 0x8f ;  /* 0x00000000008f781c */ /* 0x000fda0000703f70 */
[----:B------:R-:W-:Y:S05]  /*07f0*/  @P0 BRA `(.L_x_12) ;  /* 0x00000004004c0947 */ /* 0x000fea0003800000 */
[----:B------:R-:W-:-:S13]  /*0800*/  LOP3.LUT P0, RZ, R12, 0x7fffffff, R3, 0xc8, !PT ;  /* 0x7fffffff0cff7812 */ /* 0x000fda000780c803 */
[----:B------:R-:W-:Y:S05]  /*0810*/  @!P0 BRA `(.L_x_13) ;  /* 0x00000004003c8947 */ /* 0x000fea0003800000 */
[C---:B------:R-:W-:Y:S02]  /*0820*/  FSETP.NEU.FTZ.AND P2, PT, |R3|.reuse, +INF , PT ;  /* 0x7f8000000300780b */ /* 0x040fe40003f5d200 */
[----:B------:R-:W-:Y:S02]  /*0830*/  FSETP.NEU.FTZ.AND P1, PT, |R4|, +INF , PT ;  /* 0x7f8000000400780b */ /* 0x000fe40003f3d200 */
[----:B------:R-:W-:-:S11]  /*0840*/  FSETP.NEU.FTZ.AND P0, PT, |R3|, +INF , PT ;  /* 0x7f8000000300780b */ /* 0x000fd60003f1d200 */
[----:B------:R-:W-:Y:S05]  /*0850*/  @!P1 BRA !P2, `(.L_x_13) ;  /* 0x00000004002c9947 */ /* 0x000fea0005000000 */
[----:B------:R-:W-:-:S04]  /*0860*/  LOP3.LUT P2, RZ, R3, 0x7fffffff, RZ, 0xc0, !PT ;  /* 0x7fffffff03ff7812 */ /* 0x000fc8000784c0ff */
[----:B------:R-:W-:-:S13]  /*0870*/  PLOP3.LUT P1, PT, P1, P2, PT, 0x2f, 0xf2 ;  /* 0x0000000000f2781c */ /* 0x000fda0000f24577 */
[----:B------:R-:W-:Y:S05]  /*0880*/  @P1 BRA `(.L_x_14) ;  /* 0x0000000400181947 */ /* 0x000fea0003800000 */
[----:B------:R-:W-:-:S04]  /*0890*/  LOP3.LUT P1, RZ, R12, 0x7fffffff, RZ, 0xc0, !PT ;  /* 0x7fffffff0cff7812 */ /* 0x000fc8000782c0ff */
[----:B------:R-:W-:-:S13]  /*08a0*/  PLOP3.LUT P0, PT, P0, P1, PT, 0x2f, 0xf2 ;  /* 0x0000000000f2781c */ /* 0x000fda0000702577 */
[----:B------:R-:W-:Y:S05]  /*08b0*/  @P0 BRA `(.L_x_15) ;  /* 0x0000000400000947 */ /* 0x000fea0003800000 */
[----:B------:R-:W-:Y:S02]  /*08c0*/  ISETP.GE.AND P0, PT, R13, RZ, PT ;  /* 0x000000ff0d00720c */ /* 0x000fe40003f06270 */
[----:B------:R-:W-:-:S11]  /*08d0*/  ISETP.GE.AND P1, PT, R14, RZ, PT ;  /* 0x000000ff0e00720c */ /* 0x000fd60003f26270 */
[----:B------:R-:W-:Y:S01]  /*08e0*/  @P0 IMAD.MOV.U32 R9, RZ, RZ, RZ ;  /* 0x000000ffff090224 */ /* 0x000fe200078e00ff */
[----:B------:R-:W-:Y:S01]  /*08f0*/  @!P0 MOV R9, 0xffffffc0 ;  /* 0xffffffc000098802 */ /* 0x000fe20000000f00 */
[----:B------:R-:W-:Y:S01]  /*0900*/  @!P0 FFMA R3, R3, 1.84467440737095516160e+19, RZ ;  /* 0x5f80000003038823 */ /* 0x000fe200000000ff */
[----:B------:R-:W-:-:S03]  /*0910*/  @!P1 FFMA R12, R4, 1.84467440737095516160e+19, RZ ;  /* 0x5f800000040c9823 */ /* 0x000fc600000000ff */
[----:B------:R-:W-:-:S07]  /*0920*/  @!P1 VIADD R9, R9, 0x40 ;  /* 0x0000004009099836 */ /* 0x000fce0000000000 */
.L_x_11:
[----:B------:R-:W-:Y:S01]  /*0930*/  LEA R13, R11, 0xc0800000, 0x17 ;  /* 0xc08000000b0d7811 */ /* 0x000fe200078eb8ff */
[----:B------:R-:W-:Y:S04]  /*0940*/  BSSY.RECONVERGENT B2, `(.L_x_16) ;  /* 0x0000036000027945 */ /* 0x000fe80003800200 */
[----:B------:R-:W-:Y:S01]  /*0950*/  IMAD.IADD R13, R12, 0x1, -R13 ;  /* 0x000000010c0d7824 */ /* 0x000fe200078e0a0d */
[----:B------:R-:W-:-:S03]  /*0960*/  IADD3 R12, PT, PT, R15, -0x7f, RZ ;  /* 0xffffff810f0c7810 */ /* 0x000fc60007ffe0ff */
[----:B------:R-:W0:Y:S01]  /*0970*/  MUFU.RCP R14, R13 ;  /* 0x0000000d000e7308 */ /* 0x000e220000001000 */
[----:B------:R-:W-:Y:S01]  /*0980*/  FADD.FTZ R16, -R13, -RZ ;  /* 0x800000ff0d107221 */ /* 0x000fe20000010100 */
[C---:B------:R-:W-:Y:S01]  /*0990*/  IMAD R3, R12.reuse, -0x800000, R3 ;  /* 0xff8000000c037824 */ /* 0x040fe200078e0203 */
[----:B------:R-:W-:-:S05]  /*09a0*/  IADD3 R12, PT, PT, R12, 0x7f, -R11 ;  /* 0x0000007f0c0c7810 */ /* 0x000fca0007ffe80b */
[----:B------:R-:W-:Y:S02]  /*09b0*/  IMAD.IADD R12, R12, 0x1, R9 ;  /* 0x000000010c0c7824 */ /* 0x000fe400078e0209 */
[----:B0-----:R-:W-:-:S04]  /*09c0*/  FFMA R15, R14, R16, 1 ;  /* 0x3f8000000e0f7423 */ /* 0x001fc80000000010 */
[----:B------:R-:W-:-:S04]  /*09d0*/  FFMA R17, R14, R15, R14 ;  /* 0x0000000f0e117223 */ /* 0x000fc8000000000e */
[----:B------:R-:W-:-:S04]  /*09e0*/  FFMA R14, R3, R17, RZ ;  /* 0x00000011030e7223 */ /* 0x000fc800000000ff */
[----:B------:R-:W-:-:S04]  /*09f0*/  FFMA R15, R16, R14, R3 ;  /* 0x0000000e100f7223 */ /* 0x000fc80000000003 */
[----:B------:R-:W-:-:S04]  /*0a00*/  FFMA R14, R17, R15, R14 ;  /* 0x0000000f110e7223 */ /* 0x000fc8000000000e */
[----:B------:R-:W-:-:S04]  /*0a10*/  FFMA R15, R16, R14, R3 ;  /* 0x0000000e100f7223 */ /* 0x000fc80000000003 */
[----:B------:R-:W-:-:S05]  /*0a20*/  FFMA R3, R17, R15, R14 ;  /* 0x0000000f11037223 */ /* 0x000fca000000000e */
[----:B------:R-:W-:-:S04]  /*0a30*/  SHF.R.U32.HI R11, RZ, 0x17, R3 ;  /* 0x00000017ff0b7819 */ /* 0x000fc80000011603 */
[----:B------:R-:W-:-:S04]  /*0a40*/  LOP3.LUT R11, R11, 0xff, RZ, 0xc0, !PT ;  /* 0x000000ff0b0b7812 */ /* 0x000fc800078ec0ff */
[----:B------:R-:W-:-:S05]  /*0a50*/  IADD3 R13, PT, PT, R11, R12, RZ ;  /* 0x0000000c0b0d7210 */ /* 0x000fca0007ffe0ff */
[----:B------:R-:W-:-:S05]  /*0a60*/  VIADD R9, R13, 0xffffffff ;  /* 0xffffffff0d097836 */ /* 0x000fca0000000000 */
[----:B------:R-:W-:-:S13]  /*0a70*/  ISETP.GE.U32.AND P0, PT, R9, 0xfe, PT ;  /* 0x000000fe0900780c */ /* 0x000fda0003f06070 */
[----:B------:R-:W-:Y:S05]  /*0a80*/  @!P0 BRA `(.L_x_17) ;  /* 0x0000000000808947 */ /* 0x000fea0003800000 */
[----:B------:R-:W-:-:S13]  /*0a90*/  ISETP.GT.AND P0, PT, R13, 0xfe, PT ;  /* 0x000000fe0d00780c */ /* 0x000fda0003f04270 */
[----:B------:R-:W-:Y:S05]  /*0aa0*/  @P0 BRA `(.L_x_18) ;  /* 0x00000000006c0947 */ /* 0x000fea0003800000 */
[----:B------:R-:W-:-:S13]  /*0ab0*/  ISETP.GE.AND P0, PT, R13, 0x1, PT ;  /* 0x000000010d00780c */ /* 0x000fda0003f06270 */
[----:B------:R-:W-:Y:S05]  /*0ac0*/  @P0 BRA `(.L_x_19) ;  /* 0x0000000000740947 */ /* 0x000fea0003800000 */
[----:B------:R-:W-:Y:S02]  /*0ad0*/  ISETP.GE.AND P0, PT, R13, -0x18, PT ;  /* 0xffffffe80d00780c */ /* 0x000fe40003f06270 */
[----:B------:R-:W-:-:S11]  /*0ae0*/  LOP3.LUT R3, R3, 0x80000000, RZ, 0xc0, !PT ;  /* 0x8000000003037812 */ /* 0x000fd600078ec0ff */
[----:B------:R-:W-:Y:S05]  /*0af0*/  @!P0 BRA `(.L_x_19) ;  /* 0x0000000000688947 */ /* 0x000fea0003800000 */
[CCC-:B------:R-:W-:Y:S01]  /*0b00*/  FFMA.RZ R9, R17.reuse, R15.reuse, R14.reuse ;  /* 0x0000000f11097223 */ /* 0x1c0fe2000000c00e */
[-CC-:B------:R-:W-:Y:S01]  /*0b10*/  FFMA.RM R12, R17, R15.reuse, R14.reuse ;  /* 0x0000000f110c7223 */ /* 0x180fe2000000400e */
[C---:B------:R-:W-:Y:S02]  /*0b20*/  ISETP.NE.AND P2, PT, R13.reuse, RZ, PT ;  /* 0x000000ff0d00720c */ /* 0x040fe40003f45270 */
[----:B------:R-:W-:Y:S02]  /*0b30*/  ISETP.NE.AND P1, PT, R13, RZ, PT ;  /* 0x000000ff0d00720c */ /* 0x000fe40003f25270 */
[----:B------:R-:W-:Y:S01]  /*0b40*/  LOP3.LUT R11, R9, 0x7fffff, RZ, 0xc0, !PT ;  /* 0x007fffff090b7812 */ /* 0x000fe200078ec0ff */
[----:B------:R-:W-:Y:S01]  /*0b50*/  FFMA.RP R9, R17, R15, R14 ;  /* 0x0000000f11097223 */ /* 0x000fe2000000800e */
[----:B------:R-:W-:Y:S01]  /*0b60*/  IADD3 R14, PT, PT, R13, 0x20, RZ ;  /* 0x000000200d0e7810 */ /* 0x000fe20007ffe0ff */
[----:B------:R-:W-:Y:S01]  /*0b70*/  IMAD.MOV R13, RZ, RZ, -R13 ;  /* 0x000000ffff0d7224 */ /* 0x000fe200078e0a0d */
[----:B------:R-:W-:-:S02]  /*0b80*/  LOP3.LUT R11, R11, 0x800000, RZ, 0xfc, !PT ;  /* 0x008000000b0b7812 */ /* 0x000fc400078efcff */
[----:B------:R-:W-:Y:S02]  /*0b90*/  FSETP.NEU.FTZ.AND P0, PT, R9, R12, PT ;  /* 0x0000000c0900720b */ /* 0x000fe40003f1d000 */
[----:B------:R-:W-:Y:S02]  /*0ba0*/  SHF.L.U32 R14, R11, R14, RZ ;  /* 0x0000000e0b0e7219 */ /* 0x000fe400000006ff */
[----:B------:R-:W-:Y:S02]  /*0bb0*/  SEL R12, R13, RZ, P2 ;  /* 0x000000ff0d0c7207 */ /* 0x000fe40001000000 */
[----:B------:R-:W-:Y:S02]  /*0bc0*/  ISETP.NE.AND P1, PT, R14, RZ, P1 ;  /* 0x000000ff0e00720c */ /* 0x000fe40000f25270 */
[----:B------:R-:W-:Y:S02]  /*0bd0*/  SHF.R.U32.HI R12, RZ, R12, R11 ;  /* 0x0000000cff0c7219 */ /* 0x000fe4000001160b */
[----:B------:R-:W-:-:S02]  /*0be0*/  PLOP3.LUT P0, PT, P0, P1, PT, 0xf8, 0x8f ;  /* 0x00000000008f781c */ /* 0x000fc40000703f70 */
[----:B------:R-:W-:Y:S02]  /*0bf0*/  SHF.R.U32.HI R14, RZ, 0x1, R12 ;  /* 0x00000001ff0e7819 */ /* 0x000fe4000001160c */
[----:B------:R-:W-:-:S04]  /*0c00*/  SEL R9, RZ, 0x1, !P0 ;  /* 0x00000001ff097807 */ /* 0x000fc80004000000 */
[----:B------:R-:W-:-:S04]  /*0c10*/  LOP3.LUT R9, R9, 0x1, R14, 0xf8, !PT ;  /* 0x0000000109097812 */ /* 0x000fc800078ef80e */
[----:B------:R-:W-:-:S04]  /*0c20*/  LOP3.LUT R9, R9, R12, RZ, 0xc0, !PT ;  /* 0x0000000c09097212 */ /* 0x000fc800078ec0ff */
[----:B------:R-:W-:-:S04]  /*0c30*/  IADD3 R14, PT, PT, R14, R9, RZ ;  /* 0x000000090e0e7210 */ /* 0x000fc80007ffe0ff */
[----:B------:R-:W-:Y:S01]  /*0c40*/  LOP3.LUT R3, R14, R3, RZ, 0xfc, !PT ;  /* 0x000000030e037212 */ /* 0x000fe200078efcff */
[----:B------:R-:W-:Y:S06]  /*0c50*/  BRA `(.L_x_19) ;  /* 0x0000000000107947 */ /* 0x000fec0003800000 */
.L_x_18:
[----:B------:R-:W-:-:S04]  /*0c60*/  LOP3.LUT R3, R3, 0x80000000, RZ, 0xc0, !PT ;  /* 0x8000000003037812 */ /* 0x000fc800078ec0ff */
[----:B------:R-:W-:Y:S01]  /*0c70*/  LOP3.LUT R3, R3, 0x7f800000, RZ, 0xfc, !PT ;  /* 0x7f80000003037812 */ /* 0x000fe200078efcff */
[----:B------:R-:W-:Y:S06]  /*0c80*/  BRA `(.L_x_19) ;  /* 0x0000000000047947 */ /* 0x000fec0003800000 */
.L_x_17:
[----:B------:R-:W-:-:S07]  /*0c90*/  IMAD R3, R12, 0x800000, R3 ;  /* 0x008000000c037824 */ /* 0x000fce00078e0203 */
.L_x_19:
[----:B------:R-:W-:Y:S05]  /*0ca0*/  BSYNC.RECONVERGENT B2 ;  /* 0x0000000000027941 */ /* 0x000fea0003800200 */
.L_x_16:
[----:B------:R-:W-:Y:S05]  /*0cb0*/  BRA `(.L_x_20) ;  /* 0x0000000000207947 */ /* 0x000fea0003800000 */
.L_x_15:
[----:B------:R-:W-:-:S04]  /*0cc0*/  LOP3.LUT R3, R12, 0x80000000, R3, 0x48, !PT ;  /* 0x800000000c037812 */ /* 0x000fc800078e4803 */
[----:B------:R-:W-:Y:S01]  /*0cd0*/  LOP3.LUT R3, R3, 0x7f800000, RZ, 0xfc, !PT ;  /* 0x7f80000003037812 */ /* 0x000fe200078efcff */
[----:B------:R-:W-:Y:S06]  /*0ce0*/  BRA `(.L_x_20) ;  /* 0x0000000000147947 */ /* 0x000fec0003800000 */
.L_x_14:
[----:B------:R-:W-:Y:S01]  /*0cf0*/  LOP3.LUT R3, R12, 0x80000000, R3, 0x48, !PT ;  /* 0x800000000c037812 */ /* 0x000fe200078e4803 */
[----:B------:R-:W-:Y:S06]  /*0d00*/  BRA `(.L_x_20) ;  /* 0x00000000000c7947 */ /* 0x000fec0003800000 */
.L_x_13:
[----:B------:R-:W0:Y:S01]  /*0d10*/  MUFU.RSQ R3, -QNAN ;  /* 0xffc0000000037908 */ /* 0x000e220000001400 */
[----:B------:R-:W-:Y:S05]  /*0d20*/  BRA `(.L_x_20) ;  /* 0x0000000000047947 */ /* 0x000fea0003800000 */
.L_x_12:
[----:B------:R-:W-:-:S07]  /*0d30*/  FADD.FTZ R3, R3, R4 ;  /* 0x0000000403037221 */ /* 0x000fce0000010000 */
.L_x_20:
[----:B------:R-:W-:Y:S05]  /*0d40*/  BSYNC.RECONVERGENT B1 ;  /* 0x0000000000017941 */ /* 0x000fea0003800200 */
.L_x_10:
[----:B------:R-:W-:-:S04]  /*0d50*/  HFMA2 R11, -RZ, RZ, 0, 0 ;  /* 0x00000000ff0b7431 */ /* 0x000fc800000001ff */
[----:B0-----:R-:W-:Y:S05]  /*0d60*/  RET.REL.NODEC R10 `(_Z14repulsiveForceP10NodeLayoutS0_if) ;  /* 0xfffffff00aa47950 */ /* 0x001fea0003c3ffff */
.L_x_21:
[----:B------:R-:W-:-:S00]  /*0d70*/  BRA `(.L_x_21) ;  /* 0xfffffffc00fc7947 */ /* 0x000fc0000383ffff */
[----:B------:R-:W-:-:S00]  /*0d80*/  NOP ;  /* 0x0000000000007918 */ /* 0x000fc00000000000 */
[----:B------:R-:W-:-:S00]  /*0d90*/  NOP ;  /* 0x0000000000007918 */ /* 0x000fc00000000000 */
[----:B------:R-:W-:-:S00]  /*0da0*/  NOP ;  /* 0x0000000000007918 */ /* 0x000fc00000000000 */
[----:B------:R-:W-:-:S00]  /*0db0*/  NOP ;  /* 0x0000000000007918 */ /* 0x000fc00000000000 */
[----:B------:R-:W-:-:S00]  /*0dc0*/  NOP ;  /* 0x0000000000007918 */ /* 0x000fc00000000000 */
[----:B------:R-:W-:-:S00]  /*0dd0*/  NOP ;  /* 0x0000000000007918 */ /* 0x000fc00000000000 */
[----:B------:R-:W-:-:S00]  /*0de0*/  NOP ;  /* 0x0000000000007918 */ /* 0x000fc00000000000 */
[----:B------:R-:W-:-:S00]  /*0df0*/  NOP ;  /* 0x0000000000007918 */ /* 0x000fc00000000000 */
.L_x_23:


//--------------------- .nv.shared.reserved.0     --------------------------
	.section	.nv.shared.reserved.0,"aw",@nobits
	.weak		__nv_reservedSMEM_offset_0_alias
	.size		__nv_reservedSMEM_offset_0_alias, 0, 64
	.other		__nv_reservedSMEM_offset_0_alias,@"STO_CUDA_RESERVED_SHARED STV_DEFAULT"
__nv_reservedSMEM_offset_0_alias:
	.zero		0
	.zero		64


//--------------------- .nv.constant0._Z14repulsiveForceP10NodeLayoutS0_if --------------------------
	.section	.nv.constant0._Z14repulsiveForceP10NodeLayoutS0_if,"a",@progbits
	.sectionflags	@""
	.align	4
.nv.constant0._Z14repulsiveForceP10NodeLayoutS0_if:
	.zero		920


//--------------------- SYMBOLS --------------------------

	.type		.nv.reservedSmem.offset0,@object
	.size		.nv.reservedSmem.offset0,0x4
